//
// Generated by NVIDIA NVVM Compiler
//
// Compiler Build ID: CL-36424714
// Cuda compilation tools, release 13.0, V13.0.88
// Based on NVVM 20.0.0
//

.version 9.0
.target sm_100
.address_size 64

	// .globl	_Z20zstd_compress_kernelPPKhPPhPKiPiii

.visible .entry _Z20zstd_compress_kernelPPKhPPhPKiPiii(
	.param .u64 .ptr .align 1 _Z20zstd_compress_kernelPPKhPPhPKiPiii_param_0,
	.param .u64 .ptr .align 1 _Z20zstd_compress_kernelPPKhPPhPKiPiii_param_1,
	.param .u64 .ptr .align 1 _Z20zstd_compress_kernelPPKhPPhPKiPiii_param_2,
	.param .u64 .ptr .align 1 _Z20zstd_compress_kernelPPKhPPhPKiPiii_param_3,
	.param .u32 _Z20zstd_compress_kernelPPKhPPhPKiPiii_param_4,
	.param .u32 _Z20zstd_compress_kernelPPKhPPhPKiPiii_param_5
)
{
	.reg .pred 	%p<7>;
	.reg .b16 	%rs<3>;
	.reg .b32 	%r<17>;
	.reg .b64 	%rd<28>;

	ld.param.u64 	%rd8, [_Z20zstd_compress_kernelPPKhPPhPKiPiii_param_0];
	ld.param.u64 	%rd9, [_Z20zstd_compress_kernelPPKhPPhPKiPiii_param_1];
	ld.param.u64 	%rd10, [_Z20zstd_compress_kernelPPKhPPhPKiPiii_param_2];
	ld.param.u64 	%rd11, [_Z20zstd_compress_kernelPPKhPPhPKiPiii_param_3];
	ld.param.u32 	%r4, [_Z20zstd_compress_kernelPPKhPPhPKiPiii_param_4];
	ld.param.u32 	%r5, [_Z20zstd_compress_kernelPPKhPPhPKiPiii_param_5];
	mov.u32 	%r6, %ctaid.x;
	mov.u32 	%r7, %ntid.x;
	mov.u32 	%r8, %tid.x;
	mad.lo.s32 	%r1, %r6, %r7, %r8;
	setp.ge.s32 	%p1, %r1, %r5;
	@%p1 bra 	$L__BB0_9;
	cvta.to.global.u64 	%rd12, %rd8;
	cvta.to.global.u64 	%rd13, %rd9;
	cvta.to.global.u64 	%rd14, %rd10;
	mul.wide.s32 	%rd15, %r1, 8;
	add.s64 	%rd16, %rd12, %rd15;
	ld.global.u64 	%rd1, [%rd16];
	add.s64 	%rd17, %rd13, %rd15;
	ld.global.u64 	%rd18, [%rd17];
	cvta.to.global.u64 	%rd2, %rd18;
	mul.wide.s32 	%rd19, %r1, 4;
	add.s64 	%rd20, %rd14, %rd19;
	ld.global.s32 	%rd3, [%rd20];
	setp.gt.s64 	%p2, %rd3, 131072;
	mov.b32 	%r16, -1;
	@%p2 bra 	$L__BB0_8;
	cvt.u32.u64 	%r10, %rd3;
	setp.lt.s32 	%p3, %r10, 1;
	@%p3 bra 	$L__BB0_4;
	trap;
$L__BB0_4:
	add.s32 	%r2, %r10, 4;
	setp.gt.s32 	%p4, %r2, %r4;
	mov.b32 	%r16, 0;
	@%p4 bra 	$L__BB0_8;
	mov.b16 	%rs1, 0;
	st.global.u8 	[%rd2], %rs1;
	st.global.u8 	[%rd2+1], %rd3;
	shr.u32 	%r14, %r10, 8;
	st.global.u8 	[%rd2+2], %r14;
	shr.u32 	%r15, %r10, 16;
	st.global.u8 	[%rd2+3], %r15;
	setp.eq.s32 	%p5, %r10, 0;
	mov.u32 	%r16, %r2;
	@%p5 bra 	$L__BB0_8;
	add.s64 	%rd4, %rd2, 4;
	cvta.to.global.u64 	%rd5, %rd1;
	mov.b64 	%rd27, 0;
$L__BB0_7:
	add.s64 	%rd22, %rd5, %rd27;
	ld.global.u8 	%rs2, [%rd22];
	add.s64 	%rd23, %rd4, %rd27;
	st.global.u8 	[%rd23], %rs2;
	add.s64 	%rd27, %rd27, 1;
	setp.lt.u64 	%p6, %rd27, %rd3;
	mov.u32 	%r16, %r2;
	@%p6 bra 	$L__BB0_7;
$L__BB0_8:
	cvta.to.global.u64 	%rd24, %rd11;
	add.s64 	%rd26, %rd24, %rd19;
	st.global.u32 	[%rd26], %r16;
$L__BB0_9:
	ret;

}
	// .globl	_Z22zstd_decompress_kernelPPKhPPhPKiPiii
.visible .entry _Z22zstd_decompress_kernelPPKhPPhPKiPiii(
	.param .u64 .ptr .align 1 _Z22zstd_decompress_kernelPPKhPPhPKiPiii_param_0,
	.param .u64 .ptr .align 1 _Z22zstd_decompress_kernelPPKhPPhPKiPiii_param_1,
	.param .u64 .ptr .align 1 _Z22zstd_decompress_kernelPPKhPPhPKiPiii_param_2,
	.param .u64 .ptr .align 1 _Z22zstd_decompress_kernelPPKhPPhPKiPiii_param_3,
	.param .u32 _Z22zstd_decompress_kernelPPKhPPhPKiPiii_param_4,
	.param .u32 _Z22zstd_decompress_kernelPPKhPPhPKiPiii_param_5
)
{
	.reg .pred 	%p<24>;
	.reg .b16 	%rs<7>;
	.reg .b32 	%r<47>;
	.reg .b64 	%rd<34>;

	ld.param.u64 	%rd8, [_Z22zstd_decompress_kernelPPKhPPhPKiPiii_param_0];
	ld.param.u64 	%rd9, [_Z22zstd_decompress_kernelPPKhPPhPKiPiii_param_1];
	ld.param.u64 	%rd10, [_Z22zstd_decompress_kernelPPKhPPhPKiPiii_param_2];
	ld.param.u64 	%rd11, [_Z22zstd_decompress_kernelPPKhPPhPKiPiii_param_3];
	ld.param.u32 	%r19, [_Z22zstd_decompress_kernelPPKhPPhPKiPiii_param_4];
	ld.param.u32 	%r20, [_Z22zstd_decompress_kernelPPKhPPhPKiPiii_param_5];
	mov.u32 	%r21, %ctaid.x;
	mov.u32 	%r22, %ntid.x;
	mov.u32 	%r23, %tid.x;
	mad.lo.s32 	%r1, %r21, %r22, %r23;
	setp.ge.s32 	%p1, %r1, %r20;
	@%p1 bra 	$L__BB1_19;
	cvta.to.global.u64 	%rd12, %rd8;
	cvta.to.global.u64 	%rd13, %rd9;
	cvta.to.global.u64 	%rd14, %rd10;
	mul.wide.s32 	%rd15, %r1, 8;
	add.s64 	%rd16, %rd12, %rd15;
	ld.global.u64 	%rd17, [%rd16];
	cvta.to.global.u64 	%rd1, %rd17;
	add.s64 	%rd18, %rd13, %rd15;
	ld.global.u64 	%rd19, [%rd18];
	cvta.to.global.u64 	%rd2, %rd19;
	mul.wide.s32 	%rd20, %r1, 4;
	add.s64 	%rd21, %rd14, %rd20;
	ld.global.u32 	%r2, [%rd21];
	setp.lt.s32 	%p2, %r2, 4;
	mov.b32 	%r46, -1;
	@%p2 bra 	$L__BB1_18;
	ld.global.u8 	%r26, [%rd1+1];
	ld.global.u8 	%rs4, [%rd1+2];
	mul.wide.u16 	%r27, %rs4, 256;
	or.b32  	%r28, %r27, %r26;
	ld.global.u8 	%r29, [%rd1+3];
	shl.b32 	%r30, %r29, 16;
	or.b32  	%r3, %r28, %r30;
	setp.gt.s32 	%p3, %r3, %r19;
	@%p3 bra 	$L__BB1_18;
	ld.global.u8 	%rs5, [%rd1];
	setp.eq.s16 	%p4, %rs5, 1;
	@%p4 bra 	$L__BB1_9;
	setp.ne.s16 	%p5, %rs5, 0;
	@%p5 bra 	$L__BB1_18;
	add.s32 	%r37, %r2, -4;
	setp.ne.s32 	%p21, %r37, %r3;
	@%p21 bra 	$L__BB1_18;
	setp.eq.s32 	%p22, %r3, 0;
	mov.b32 	%r46, 0;
	@%p22 bra 	$L__BB1_18;
	add.s64 	%rd3, %rd1, 4;
	cvt.u64.u32 	%rd4, %r3;
	mov.b64 	%rd33, 0;
$L__BB1_8:
	add.s64 	%rd28, %rd3, %rd33;
	ld.global.u8 	%rs6, [%rd28];
	add.s64 	%rd29, %rd2, %rd33;
	st.global.u8 	[%rd29], %rs6;
	add.s64 	%rd33, %rd33, 1;
	setp.lt.u64 	%p23, %rd33, %rd4;
	mov.u32 	%r46, %r3;
	@%p23 bra 	$L__BB1_8;
	bra.uni 	$L__BB1_18;
$L__BB1_9:
	add.s32 	%r4, %r2, -4;
	setp.eq.s32 	%p6, %r2, 4;
	setp.eq.s32 	%p7, %r19, 0;
	mov.b32 	%r46, 0;
	or.pred  	%p8, %p6, %p7;
	@%p8 bra 	$L__BB1_18;
	mov.b32 	%r46, 0;
	mov.u32 	%r40, %r46;
$L__BB1_11:
	cvt.s64.s32 	%rd22, %r40;
	add.s64 	%rd7, %rd1, %rd22;
	ld.global.u8 	%rs1, [%rd7+4];
	setp.ne.s16 	%p9, %rs1, 255;
	add.s32 	%r34, %r40, 2;
	setp.ge.s32 	%p10, %r34, %r4;
	or.pred  	%p11, %p9, %p10;
	@%p11 bra 	$L__BB1_16;
	ld.global.u8 	%rs2, [%rd7+5];
	ld.global.u8 	%rs3, [%rd7+6];
	setp.eq.s16 	%p12, %rs3, 0;
	setp.ge.s32 	%p13, %r46, %r19;
	or.pred  	%p14, %p12, %p13;
	@%p14 bra 	$L__BB1_15;
	cvt.u32.u16 	%r7, %rs3;
	mov.b32 	%r41, 0;
$L__BB1_14:
	cvt.s64.s32 	%rd25, %r46;
	add.s64 	%rd26, %rd2, %rd25;
	add.s32 	%r46, %r46, 1;
	st.global.u8 	[%rd26], %rs2;
	add.s32 	%r41, %r41, 1;
	setp.lt.u32 	%p15, %r41, %r7;
	setp.lt.s32 	%p16, %r46, %r19;
	and.pred  	%p17, %p15, %p16;
	@%p17 bra 	$L__BB1_14;
$L__BB1_15:
	add.s32 	%r40, %r40, 3;
	bra.uni 	$L__BB1_17;
$L__BB1_16:
	add.s32 	%r40, %r40, 1;
	add.s32 	%r15, %r46, 1;
	cvt.s64.s32 	%rd23, %r46;
	add.s64 	%rd24, %rd2, %rd23;
	st.global.u8 	[%rd24], %rs1;
	mov.u32 	%r46, %r15;
$L__BB1_17:
	setp.lt.s32 	%p18, %r40, %r4;
	setp.lt.s32 	%p19, %r46, %r19;
	and.pred  	%p20, %p18, %p19;
	@%p20 bra 	$L__BB1_11;
$L__BB1_18:
	cvta.to.global.u64 	%rd30, %rd11;
	add.s64 	%rd32, %rd30, %rd20;
	st.global.u32 	[%rd32], %r46;
$L__BB1_19:
	ret;

}


// ===== COMPILED SASS (sm_100) =====

	.target	sm_100

	.elftype	@"ET_EXEC"


//--------------------- .note.nv.tkinfo           --------------------------
	.section	.note.nv.tkinfo,"",@"SHT_NOTE"
	.sectionflags	@"SHF_NOTE_NV_TKINFO"
	.tkinfo
        /*0018*/ 	.word	0x00000002
        /*0030*/ 	.string	""
        /*0030*/ 	.string	"ptxas"
        /*0030*/ 	.string	"Cuda compilation tools, release 13.0, V13.0.88"
        /*0030*/ 	.string	"Build cuda_13.0.r13.0/compiler.36424714_0"
        /*0030*/ 	.string	"-arch sm_100 -m 64 "



//--------------------- .note.nv.cuinfo           --------------------------
	.section	.note.nv.cuinfo,"",@"SHT_NOTE"
	.sectionflags	@"SHF_NOTE_NV_CUINFO"
        /*0018*/ 	.short	0x0002
        /*001a*/ 	.short	0x0064
        /*001c*/ 	.short	0x0082
	.zero		2


//--------------------- .nv.info                  --------------------------
	.section	.nv.info,"",@"SHT_CUDA_INFO"
	.align	4


	//----- nvinfo : EIATTR_REGCOUNT
	.align		4
        /*0000*/ 	.byte	0x04, 0x2f
        /*0002*/ 	.short	(.L_1 - .L_0)
	.align		4
.L_0:
        /*0004*/ 	.word	index@(_Z20zstd_compress_kernelPPKhPPhPKiPiii)
        /*0008*/ 	.word	0x00000012


	//----- nvinfo : EIATTR_FRAME_SIZE
	.align		4
.L_1:
        /*000c*/ 	.byte	0x04, 0x11
        /*000e*/ 	.short	(.L_3 - .L_2)
	.align		4
.L_2:
        /*0010*/ 	.word	index@(_Z20zstd_compress_kernelPPKhPPhPKiPiii)
        /*0014*/ 	.word	0x00000000


	//----- nvinfo : EIATTR_REGCOUNT
	.align		4
.L_3:
        /*0018*/ 	.byte	0x04, 0x2f
        /*001a*/ 	.short	(.L_5 - .L_4)
	.align		4
.L_4:
        /*001c*/ 	.word	index@(_Z22zstd_decompress_kernelPPKhPPhPKiPiii)
        /*0020*/ 	.word	0x00000012


	//----- nvinfo : EIATTR_FRAME_SIZE
	.align		4
.L_5:
        /*0024*/ 	.byte	0x04, 0x11
        /*0026*/ 	.short	(.L_7 - .L_6)
	.align		4
.L_6:
        /*0028*/ 	.word	index@(_Z22zstd_decompress_kernelPPKhPPhPKiPiii)
        /*002c*/ 	.word	0x00000000


	//----- nvinfo : EIATTR_MIN_STACK_SIZE
	.align		4
.L_7:
        /*0030*/ 	.byte	0x04, 0x12
        /*0032*/ 	.short	(.L_9 - .L_8)
	.align		4
.L_8:
        /*0034*/ 	.word	index@(_Z22zstd_decompress_kernelPPKhPPhPKiPiii)
        /*0038*/ 	.word	0x00000000


	//----- nvinfo : EIATTR_MIN_STACK_SIZE
	.align		4
.L_9:
        /*003c*/ 	.byte	0x04, 0x12
        /*003e*/ 	.short	(.L_11 - .L_10)
	.align		4
.L_10:
        /*0040*/ 	.word	index@(_Z20zstd_compress_kernelPPKhPPhPKiPiii)
        /*0044*/ 	.word	0x00000000
.L_11:


//--------------------- .nv.compat                --------------------------
	.section	.nv.compat,"",@"SHT_CUDA_COMPAT_INFO"
	.align	4
        /*0000*/ 	.byte	0x02, 0x09, 0x00, 0x00, 0x02, 0x02, 0x01, 0x00, 0x02, 0x05, 0x05, 0x00, 0x03, 0x07, 0x01, 0x01
        /*0010*/ 	.byte	0x02, 0x03, 0x00, 0x00, 0x02, 0x06, 0x01, 0x00, 0x04, 0x0b, 0x08, 0x00, 0x09, 0x00, 0x00, 0x00
        /*0020*/ 	.byte	0x00, 0x00, 0x00, 0x00


//--------------------- .nv.info._Z22zstd_decompress_kernelPPKhPPhPKiPiii --------------------------
	.section	.nv.info._Z22zstd_decompress_kernelPPKhPPhPKiPiii,"",@"SHT_CUDA_INFO"
	.sectionflags	@""
	.align	4


	//----- nvinfo : EIATTR_CUDA_API_VERSION
	.align		4
        /*0000*/ 	.byte	0x04, 0x37
        /*0002*/ 	.short	(.L_13 - .L_12)
.L_12:
        /*0004*/ 	.word	0x00000082


	//----- nvinfo : EIATTR_KPARAM_INFO
	.align		4
.L_13:
        /*0008*/ 	.byte	0x04, 0x17
        /*000a*/ 	.short	(.L_15 - .L_14)
.L_14:
        /*000c*/ 	.word	0x00000000
        /*0010*/ 	.short	0x0005
        /*0012*/ 	.short	0x0024
        /*0014*/ 	.byte	0x00, 0xf0, 0x11, 0x00


	//----- nvinfo : EIATTR_KPARAM_INFO
	.align		4
.L_15:
        /*0018*/ 	.byte	0x04, 0x17
        /*001a*/ 	.short	(.L_17 - .L_16)
.L_16:
        /*001c*/ 	.word	0x00000000
        /*0020*/ 	.short	0x0004
        /*0022*/ 	.short	0x0020
        /*0024*/ 	.byte	0x00, 0xf0, 0x11, 0x00


	//----- nvinfo : EIATTR_KPARAM_INFO
	.align		4
.L_17:
        /*0028*/ 	.byte	0x04, 0x17
        /*002a*/ 	.short	(.L_19 - .L_18)
.L_18:
        /*002c*/ 	.word	0x00000000
        /*0030*/ 	.short	0x0003
        /*0032*/ 	.short	0x0018
        /*0034*/ 	.byte	0x00, 0xf5, 0x21, 0x00


	//----- nvinfo : EIATTR_KPARAM_INFO
	.align		4
.L_19:
        /*0038*/ 	.byte	0x04, 0x17
        /*003a*/ 	.short	(.L_21 - .L_20)
.L_20:
        /*003c*/ 	.word	0x00000000
        /*0040*/ 	.short	0x0002
        /*0042*/ 	.short	0x0010
        /*0044*/ 	.byte	0x00, 0xf5, 0x21, 0x00


	//----- nvinfo : EIATTR_KPARAM_INFO
	.align		4
.L_21:
        /*0048*/ 	.byte	0x04, 0x17
        /*004a*/ 	.short	(.L_23 - .L_22)
.L_22:
        /*004c*/ 	.word	0x00000000
        /*0050*/ 	.short	0x0001
        /*0052*/ 	.short	0x0008
        /*0054*/ 	.byte	0x00, 0xf5, 0x21, 0x00


	//----- nvinfo : EIATTR_KPARAM_INFO
	.align		4
.L_23:
        /*0058*/ 	.byte	0x04, 0x17
        /*005a*/ 	.short	(.L_25 - .L_24)
.L_24:
        /*005c*/ 	.word	0x00000000
        /*0060*/ 	.short	0x0000
        /*0062*/ 	.short	0x0000
        /*0064*/ 	.byte	0x00, 0xf5, 0x21, 0x00


	//----- nvinfo : EIATTR_SPARSE_MMA_MASK
	.align		4
.L_25:
        /*0068*/ 	.byte	0x03, 0x50
        /*006a*/ 	.short	0x0000


	//----- nvinfo : EIATTR_MAXREG_COUNT
	.align		4
        /*006c*/ 	.byte	0x03, 0x1b
        /*006e*/ 	.short	0x00ff


	//----- nvinfo : EIATTR_MERCURY_ISA_VERSION
	.align		4
        /*0070*/ 	.byte	0x03, 0x5f
        /*0072*/ 	.short	0x0101


	//----- nvinfo : EIATTR_VRC_CTA_INIT_COUNT
	.align		4
        /*0074*/ 	.byte	0x02, 0x4a
	.zero		1
	.zero		1


	//----- nvinfo : EIATTR_EXIT_INSTR_OFFSETS
	.align		4
        /*0078*/ 	.byte	0x04, 0x1c
        /*007a*/ 	.short	(.L_27 - .L_26)


	//   ....[0]....
.L_26:
        /*007c*/ 	.word	0x00000070


	//   ....[1]....
        /*0080*/ 	.word	0x00000680


	//----- nvinfo : EIATTR_CRS_STACK_SIZE
	.align		4
.L_27:
        /*0084*/ 	.byte	0x04, 0x1e
        /*0086*/ 	.short	(.L_29 - .L_28)
.L_28:
        /*0088*/ 	.word	0x00000000


	//----- nvinfo : EIATTR_CBANK_PARAM_SIZE
	.align		4
.L_29:
        /*008c*/ 	.byte	0x03, 0x19
        /*008e*/ 	.short	0x0028


	//----- nvinfo : EIATTR_PARAM_CBANK
	.align		4
        /*0090*/ 	.byte	0x04, 0x0a
        /*0092*/ 	.short	(.L_31 - .L_30)
	.align		4
.L_30:
        /*0094*/ 	.word	index@(.nv.constant0._Z22zstd_decompress_kernelPPKhPPhPKiPiii)
        /*0098*/ 	.short	0x0380
        /*009a*/ 	.short	0x0028


	//----- nvinfo : EIATTR_SW_WAR
	.align		4
.L_31:
        /*009c*/ 	.byte	0x04, 0x36
        /*009e*/ 	.short	(.L_33 - .L_32)
.L_32:
        /*00a0*/ 	.word	0x00000008
.L_33:


//--------------------- .nv.info._Z20zstd_compress_kernelPPKhPPhPKiPiii --------------------------
	.section	.nv.info._Z20zstd_compress_kernelPPKhPPhPKiPiii,"",@"SHT_CUDA_INFO"
	.sectionflags	@""
	.align	4


	//----- nvinfo : EIATTR_CUDA_API_VERSION
	.align		4
        /*0000*/ 	.byte	0x04, 0x37
        /*0002*/ 	.short	(.L_35 - .L_34)
.L_34:
        /*0004*/ 	.word	0x00000082


	//----- nvinfo : EIATTR_KPARAM_INFO
	.align		4
.L_35:
        /*0008*/ 	.byte	0x04, 0x17
        /*000a*/ 	.short	(.L_37 - .L_36)
.L_36:
        /*000c*/ 	.word	0x00000000
        /*0010*/ 	.short	0x0005
        /*0012*/ 	.short	0x0024
        /*0014*/ 	.byte	0x00, 0xf0, 0x11, 0x00


	//----- nvinfo : EIATTR_KPARAM_INFO
	.align		4
.L_37:
        /*0018*/ 	.byte	0x04, 0x17
        /*001a*/ 	.short	(.L_39 - .L_38)
.L_38:
        /*001c*/ 	.word	0x00000000
        /*0020*/ 	.short	0x0004
        /*0022*/ 	.short	0x0020
        /*0024*/ 	.byte	0x00, 0xf0, 0x11, 0x00


	//----- nvinfo : EIATTR_KPARAM_INFO
	.align		4
.L_39:
        /*0028*/ 	.byte	0x04, 0x17
        /*002a*/ 	.short	(.L_41 - .L_40)
.L_40:
        /*002c*/ 	.word	0x00000000
        /*0030*/ 	.short	0x0003
        /*0032*/ 	.short	0x0018
        /*0034*/ 	.byte	0x00, 0xf5, 0x21, 0x00


	//----- nvinfo : EIATTR_KPARAM_INFO
	.align		4
.L_41:
        /*0038*/ 	.byte	0x04, 0x17
        /*003a*/ 	.short	(.L_43 - .L_42)
.L_42:
        /*003c*/ 	.word	0x00000000
        /*0040*/ 	.short	0x0002
        /*0042*/ 	.short	0x0010
        /*0044*/ 	.byte	0x00, 0xf5, 0x21, 0x00


	//----- nvinfo : EIATTR_KPARAM_INFO
	.align		4
.L_43:
        /*0048*/ 	.byte	0x04, 0x17
        /*004a*/ 	.short	(.L_45 - .L_44)
.L_44:
        /*004c*/ 	.word	0x00000000
        /*0050*/ 	.short	0x0001
        /*0052*/ 	.short	0x0008
        /*0054*/ 	.byte	0x00, 0xf5, 0x21, 0x00


	//----- nvinfo : EIATTR_KPARAM_INFO
	.align		4
.L_45:
        /*0058*/ 	.byte	0x04, 0x17
        /*005a*/ 	.short	(.L_47 - .L_46)
.L_46:
        /*005c*/ 	.word	0x00000000
        /*0060*/ 	.short	0x0000
        /*0062*/ 	.short	0x0000
        /*0064*/ 	.byte	0x00, 0xf5, 0x21, 0x00


	//----- nvinfo : EIATTR_SPARSE_MMA_MASK
	.align		4
.L_47:
        /*0068*/ 	.byte	0x03, 0x50
        /*006a*/ 	.short	0x0000


	//----- nvinfo : EIATTR_MAXREG_COUNT
	.align		4
        /*006c*/ 	.byte	0x03, 0x1b
        /*006e*/ 	.short	0x00ff


	//----- nvinfo : EIATTR_MERCURY_ISA_VERSION
	.align		4
        /*0070*/ 	.byte	0x03, 0x5f
        /*0072*/ 	.short	0x0101


	//----- nvinfo : EIATTR_VRC_CTA_INIT_COUNT
	.align		4
        /*0074*/ 	.byte	0x02, 0x4a
	.zero		1
	.zero		1


	//----- nvinfo : EIATTR_EXIT_INSTR_OFFSETS
	.align		4
        /*0078*/ 	.byte	0x04, 0x1c
        /*007a*/ 	.short	(.L_49 - .L_48)


	//   ....[0]....
.L_48:
        /*007c*/ 	.word	0x00000070


	//   ....[1]....
        /*0080*/ 	.word	0x000003d0


	//----- nvinfo : EIATTR_CRS_STACK_SIZE
	.align		4
.L_49:
        /*0084*/ 	.byte	0x04, 0x1e
        /*0086*/ 	.short	(.L_51 - .L_50)
.L_50:
        /*0088*/ 	.word	0x00000000


	//----- nvinfo : EIATTR_CBANK_PARAM_SIZE
	.align		4
.L_51:
        /*008c*/ 	.byte	0x03, 0x19
        /*008e*/ 	.short	0x0028


	//----- nvinfo : EIATTR_PARAM_CBANK
	.align		4
        /*0090*/ 	.byte	0x04, 0x0a
        /*0092*/ 	.short	(.L_53 - .L_52)
	.align		4
.L_52:
        /*0094*/ 	.word	index@(.nv.constant0._Z20zstd_compress_kernelPPKhPPhPKiPiii)
        /*0098*/ 	.short	0x0380
        /*009a*/ 	.short	0x0028


	//----- nvinfo : EIATTR_SW_WAR
	.align		4
.L_53:
        /*009c*/ 	.byte	0x04, 0x36
        /*009e*/ 	.short	(.L_55 - .L_54)
.L_54:
        /*00a0*/ 	.word	0x00000008
.L_55:


//--------------------- .nv.callgraph             --------------------------
	.section	.nv.callgraph,"",@"SHT_CUDA_CALLGRAPH"
	.align	4
	.sectionentsize	8
	.align		4
        /*0000*/ 	.word	0x00000000
	.align		4
        /*0004*/ 	.word	0xffffffff
	.align		4
        /*0008*/ 	.word	0x00000000
	.align		4
        /*000c*/ 	.word	0xfffffffe
	.align		4
        /*0010*/ 	.word	0x00000000
	.align		4
        /*0014*/ 	.word	0xfffffffd
	.align		4
        /*0018*/ 	.word	0x00000000
	.align		4
        /*001c*/ 	.word	0xfffffffc


//--------------------- .text._Z22zstd_decompress_kernelPPKhPPhPKiPiii --------------------------
	.section	.text._Z22zstd_decompress_kernelPPKhPPhPKiPiii,"ax",@progbits
	.align	128
        .global         _Z22zstd_decompress_kernelPPKhPPhPKiPiii
        .type           _Z22zstd_decompress_kernelPPKhPPhPKiPiii,@function
        .size           _Z22zstd_decompress_kernelPPKhPPhPKiPiii,(.L_x_19 - _Z22zstd_decompress_kernelPPKhPPhPKiPiii)
        .other          _Z22zstd_decompress_kernelPPKhPPhPKiPiii,@"STO_CUDA_ENTRY STV_DEFAULT"
_Z22zstd_decompress_kernelPPKhPPhPKiPiii:
.text._Z22zstd_decompress_kernelPPKhPPhPKiPiii:
[----:B------:R-:W-:Y:S01]  /*0000*/  LDC R1, c[0x0][0x37c] ;  /* 0x0000df00ff017b82 */ /* 0x000fe20000000800 */
[----:B------:R-:W0:Y:S07]  /*0010*/  S2R R3, SR_TID.X ;  /* 0x0000000000037919 */ /* 0x000e2e0000002100 */
[----:B------:R-:W0:Y:S01]  /*0020*/  S2UR UR4, SR_CTAID.X ;  /* 0x00000000000479c3 */ /* 0x000e220000002500 */
[----:B------:R-:W1:Y:S07]  /*0030*/  LDCU UR5, c[0x0][0x3a4] ;  /* 0x00007480ff0577ac */ /* 0x000e6e0008000800 */
[----:B------:R-:W0:Y:S02]  /*0040*/  LDC R0, c[0x0][0x360] ;  /* 0x0000d800ff007b82 */ /* 0x000e240000000800 */
[----:B0-----:R-:W-:-:S05]  /*0050*/  IMAD R0, R0, UR4, R3 ;  /* 0x0000000400007c24 */ /* 0x001fca000f8e0203 */
[----:B-1----:R-:W-:-:S13]  /*0060*/  ISETP.GE.AND P0, PT, R0, UR5, PT ;  /* 0x0000000500007c0c */ /* 0x002fda000bf06270 */
[----:B------:R-:W-:Y:S05]  /*0070*/  @P0 EXIT ;  /* 0x000000000000094d */ /* 0x000fea0003800000 */
[----:B------:R-:W0:Y:S01]  /*0080*/  LDC.64 R2, c[0x0][0x390] ;  /* 0x0000e400ff027b82 */ /* 0x000e220000000a00 */
[----:B------:R-:W1:Y:S01]  /*0090*/  LDCU.64 UR4, c[0x0][0x358] ;  /* 0x00006b00ff0477ac */ /* 0x000e620008000a00 */
[----:B0-----:R-:W-:-:S05]  /*00a0*/  IMAD.WIDE R2, R0, 0x4, R2 ;  /* 0x0000000400027825 */ /* 0x001fca00078e0202 */
[----:B-1----:R-:W2:Y:S01]  /*00b0*/  LDG.E R5, desc[UR4][R2.64] ;  /* 0x0000000402057981 */ /* 0x002ea2000c1e1900 */
[----:B------:R-:W-:Y:S01]  /*00c0*/  BSSY.RECONVERGENT B0, `(.L_x_0) ;  /* 0x0000058000007945 */ /* 0x000fe20003800200 */
[----:B------:R-:W-:Y:S01]  /*00d0*/  IMAD.MOV.U32 R4, RZ, RZ, -0x1 ;  /* 0xffffffffff047424 */ /* 0x000fe200078e00ff */
[----:B--2---:R-:W-:-:S13]  /*00e0*/  ISETP.GE.AND P0, PT, R5, 0x4, PT ;  /* 0x000000040500780c */ /* 0x004fda0003f06270 */
[----:B------:R-:W-:Y:S05]  /*00f0*/  @!P0 BRA `(.L_x_1) ;  /* 0x0000000400508947 */ /* 0x000fea0003800000 */
[----:B------:R-:W0:Y:S08]  /*0100*/  LDC.64 R2, c[0x0][0x380] ;  /* 0x0000e000ff027b82 */ /* 0x000e300000000a00 */
[----:B------:R-:W1:Y:S08]  /*0110*/  LDC R10, c[0x0][0x3a0] ;  /* 0x0000e800ff0a7b82 */ /* 0x000e700000000800 */
[----:B------:R-:W2:Y:S01]  /*0120*/  LDC.64 R6, c[0x0][0x388] ;  /* 0x0000e200ff067b82 */ /* 0x000ea20000000a00 */
[----:B0-----:R-:W-:-:S06]  /*0130*/  IMAD.WIDE R2, R0, 0x8, R2 ;  /* 0x0000000800027825 */ /* 0x001fcc00078e0202 */
[----:B------:R-:W3:Y:S04]  /*0140*/  LDG.E.64 R2, desc[UR4][R2.64] ;  /* 0x0000000402027981 */ /* 0x000ee8000c1e1b00 */
[----:B---3--:R-:W3:Y:S04]  /*0150*/  LDG.E.U8 R8, desc[UR4][R2.64+0x1] ;  /* 0x0000010402087981 */ /* 0x008ee8000c1e1100 */
[----:B------:R-:W3:Y:S04]  /*0160*/  LDG.E.U8 R9, desc[UR4][R2.64+0x2] ;  /* 0x0000020402097981 */ /* 0x000ee8000c1e1100 */
[----:B------:R-:W4:Y:S01]  /*0170*/  LDG.E.U8 R11, desc[UR4][R2.64+0x3] ;  /* 0x00000304020b7981 */ /* 0x000f22000c1e1100 */
[----:B---3--:R-:W-:-:S04]  /*0180*/  IMAD R8, R9, 0x100, R8 ;  /* 0x0000010009087824 */ /* 0x008fc800078e0208 */
[----:B----4-:R-:W-:-:S05]  /*0190*/  IMAD R11, R11, 0x10000, R8 ;  /* 0x000100000b0b7824 */ /* 0x010fca00078e0208 */
[----:B-1----:R-:W-:-:S13]  /*01a0*/  ISETP.GT.AND P0, PT, R11, R10, PT ;  /* 0x0000000a0b00720c */ /* 0x002fda0003f04270 */
[----:B--2---:R-:W-:Y:S05]  /*01b0*/  @P0 BRA `(.L_x_1) ;  /* 0x0000000400200947 */ /* 0x004fea0003800000 */
[----:B------:R-:W2:Y:S01]  /*01c0*/  LDG.E.U8 R9, desc[UR4][R2.64] ;  /* 0x0000000402097981 */ /* 0x000ea2000c1e1100 */
[----:B------:R-:W-:-:S06]  /*01d0*/  IMAD.WIDE R6, R0, 0x8, R6 ;  /* 0x0000000800067825 */ /* 0x000fcc00078e0206 */
[----:B------:R-:W5:Y:S01]  /*01e0*/  LDG.E.64 R6, desc[UR4][R6.64] ;  /* 0x0000000406067981 */ /* 0x000f62000c1e1b00 */
[----:B--2---:R-:W-:-:S13]  /*01f0*/  ISETP.NE.AND P0, PT, R9, 0x1, PT ;  /* 0x000000010900780c */ /* 0x004fda0003f05270 */
[----:B------:R-:W-:Y:S05]  /*0200*/  @!P0 BRA `(.L_x_2) ;  /* 0x0000000000608947 */ /* 0x000fea0003800000 */
[----:B------:R-:W-:-:S05]  /*0210*/  VIADD R8, R5, 0xfffffffc ;  /* 0xfffffffc05087836 */ /* 0x000fca0000000000 */
[----:B------:R-:W-:-:S04]  /*0220*/  ISETP.NE.AND P0, PT, R8, R11, PT ;  /* 0x0000000b0800720c */ /* 0x000fc80003f05270 */
[----:B------:R-:W-:-:S13]  /*0230*/  ISETP.NE.OR P0, PT, R9, RZ, P0 ;  /* 0x000000ff0900720c */ /* 0x000fda0000705670 */
[----:B------:R-:W-:Y:S05]  /*0240*/  @P0 BRA `(.L_x_1) ;  /* 0x0000000000fc0947 */ /* 0x000fea0003800000 */
[----:B------:R-:W-:Y:S01]  /*0250*/  ISETP.NE.AND P0, PT, R11, RZ, PT ;  /* 0x000000ff0b00720c */ /* 0x000fe20003f05270 */
[----:B------:R-:W-:-:S12]  /*0260*/  IMAD.MOV.U32 R4, RZ, RZ, RZ ;  /* 0x000000ffff047224 */ /* 0x000fd800078e00ff */
[----:B------:R-:W-:Y:S05]  /*0270*/  @!P0 BRA `(.L_x_1) ;  /* 0x0000000000f08947 */ /* 0x000fea0003800000 */
[----:B------:R-:W-:Y:S01]  /*0280*/  BSSY.RECONVERGENT B1, `(.L_x_3) ;  /* 0x000000e000017945 */ /* 0x000fe20003800200 */
[----:B------:R-:W-:Y:S02]  /*0290*/  IMAD.MOV.U32 R13, RZ, RZ, RZ ;  /* 0x000000ffff0d7224 */ /* 0x000fe400078e00ff */
[----:B------:R-:W-:-:S07]  /*02a0*/  IMAD.MOV.U32 R15, RZ, RZ, RZ ;  /* 0x000000ffff0f7224 */ /* 0x000fce00078e00ff */
.L_x_4:
[----:B------:R-:W-:-:S05]  /*02b0*/  IADD3 R4, P0, PT, R2, R13, RZ ;  /* 0x0000000d02047210 */ /* 0x000fca0007f1e0ff */
[----:B0-----:R-:W-:-:S06]  /*02c0*/  IMAD.X R5, R3, 0x1, R15, P0 ;  /* 0x0000000103057824 */ /* 0x001fcc00000e060f */
[----:B------:R-:W2:Y:S01]  /*02d0*/  LDG.E.U8 R5, desc[UR4][R4.64+0x4] ;  /* 0x0000040404057981 */ /* 0x000ea2000c1e1100 */
[----:B-----5:R-:W-:-:S05]  /*02e0*/  IADD3 R8, P0, PT, R6, R13, RZ ;  /* 0x0000000d06087210 */ /* 0x020fca0007f1e0ff */
[----:B------:R-:W-:Y:S01]  /*02f0*/  IMAD.X R9, R7, 0x1, R15, P0 ;  /* 0x0000000107097824 */ /* 0x000fe200000e060f */
[----:B------:R-:W-:-:S05]  /*0300*/  IADD3 R13, P0, PT, R13, 0x1, RZ ;  /* 0x000000010d0d7810 */ /* 0x000fca0007f1e0ff */
[----:B------:R-:W-:Y:S01]  /*0310*/  IMAD.X R15, RZ, RZ, R15, P0 ;  /* 0x000000ffff0f7224 */ /* 0x000fe200000e060f */
[----:B------:R-:W-:-:S04]  /*0320*/  ISETP.GE.U32.AND P0, PT, R13, R11, PT ;  /* 0x0000000b0d00720c */ /* 0x000fc80003f06070 */
[----:B------:R-:W-:Y:S01]  /*0330*/  ISETP.GE.U32.AND.EX P0, PT, R15, RZ, PT, P0 ;  /* 0x000000ff0f00720c */ /* 0x000fe20003f06100 */
[----:B--2---:R0:W-:-:S12]  /*0340*/  STG.E.U8 desc[UR4][R8.64], R5 ;  /* 0x0000000508007986 */ /* 0x0041d8000c101104 */
[----:B------:R-:W-:Y:S05]  /*0350*/  @!P0 BRA `(.L_x_4) ;  /* 0xfffffffc00d48947 */ /* 0x000fea000383ffff */
[----:B------:R-:W-:Y:S05]  /*0360*/  BSYNC.RECONVERGENT B1 ;  /* 0x0000000000017941 */ /* 0x000fea0003800200 */
.L_x_3:
[----:B------:R-:W-:Y:S01]  /*0370*/  IMAD.MOV.U32 R4, RZ, RZ, R11 ;  /* 0x000000ffff047224 */ /* 0x000fe200078e000b */
[----:B------:R-:W-:Y:S06]  /*0380*/  BRA `(.L_x_1) ;  /* 0x0000000000ac7947 */ /* 0x000fec0003800000 */
.L_x_2:
[----:B------:R-:W-:Y:S01]  /*0390*/  ISETP.NE.AND P0, PT, R10, RZ, PT ;  /* 0x000000ff0a00720c */ /* 0x000fe20003f05270 */
[----:B------:R-:W-:-:S03]  /*03a0*/  IMAD.MOV.U32 R4, RZ, RZ, RZ ;  /* 0x000000ffff047224 */ /* 0x000fc600078e00ff */
[----:B------:R-:W-:-:S13]  /*03b0*/  ISETP.EQ.OR P0, PT, R5, 0x4, !P0 ;  /* 0x000000040500780c */ /* 0x000fda0004702670 */
[----:B------:R-:W-:Y:S05]  /*03c0*/  @P0 BRA `(.L_x_1) ;  /* 0x00000000009c0947 */ /* 0x000fea0003800000 */
[----:B------:R-:W-:Y:S01]  /*03d0*/  VIADD R12, R5, 0xfffffffc ;  /* 0xfffffffc050c7836 */ /* 0x000fe20000000000 */
[----:B------:R-:W-:-:S07]  /*03e0*/  CS2R R4, SRZ ;  /* 0x0000000000047805 */ /* 0x000fce000001ff00 */
.L_x_11:
[----:B0-----:R-:W-:-:S04]  /*03f0*/  IADD3 R8, P0, PT, R2, R5, RZ ;  /* 0x0000000502087210 */ /* 0x001fc80007f1e0ff */
[----:B------:R-:W-:-:S05]  /*0400*/  LEA.HI.X.SX32 R9, R5, R3, 0x1, P0 ;  /* 0x0000000305097211 */ /* 0x000fca00000f0eff */
[----:B------:R-:W2:Y:S01]  /*0410*/  LDG.E.U8 R11, desc[UR4][R8.64+0x4] ;  /* 0x00000404080b7981 */ /* 0x000ea2000c1e1100 */
[----:B------:R-:W-:Y:S01]  /*0420*/  VIADD R10, R5, 0x2 ;  /* 0x00000002050a7836 */ /* 0x000fe20000000000 */
[----:B------:R-:W-:Y:S04]  /*0430*/  BSSY.RECONVERGENT B1, `(.L_x_5) ;  /* 0x000001c000017945 */ /* 0x000fe80003800200 */
[----:B------:R-:W-:-:S04]  /*0440*/  ISETP.GE.AND P0, PT, R10, R12, PT ;  /* 0x0000000c0a00720c */ /* 0x000fc80003f06270 */
[----:B--2---:R-:W-:-:S13]  /*0450*/  ISETP.NE.OR P0, PT, R11, 0xff, P0 ;  /* 0x000000ff0b00780c */ /* 0x004fda0000705670 */
[----:B------:R-:W-:Y:S05]  /*0460*/  @P0 BRA `(.L_x_6) ;  /* 0x00000000004c0947 */ /* 0x000fea0003800000 */
[----:B------:R-:W2:Y:S01]  /*0470*/  LDG.E.U8 R13, desc[UR4][R8.64+0x6] ;  /* 0x00000604080d7981 */ /* 0x000ea2000c1e1100 */
[----:B------:R-:W0:Y:S01]  /*0480*/  LDC R15, c[0x0][0x3a0] ;  /* 0x0000e800ff0f7b82 */ /* 0x000e220000000800 */
[----:B------:R-:W-:Y:S01]  /*0490*/  BSSY.RECONVERGENT B2, `(.L_x_7) ;  /* 0x000000e000027945 */ /* 0x000fe20003800200 */
[----:B0-----:R-:W-:-:S04]  /*04a0*/  ISETP.GE.AND P0, PT, R4, R15, PT ;  /* 0x0000000f0400720c */ /* 0x001fc80003f06270 */
[----:B--2---:R-:W-:-:S13]  /*04b0*/  ISETP.EQ.OR P0, PT, R13, RZ, P0 ;  /* 0x000000ff0d00720c */ /* 0x004fda0000702670 */
[----:B------:R-:W-:Y:S05]  /*04c0*/  @P0 BRA `(.L_x_8) ;  /* 0x0000000000280947 */ /* 0x000fea0003800000 */
[----:B------:R0:W5:Y:S01]  /*04d0*/  LDG.E.U8 R11, desc[UR4][R8.64+0x5] ;  /* 0x00000504080b7981 */ /* 0x000162000c1e1100 */
[----:B------:R-:W-:-:S07]  /*04e0*/  IMAD.MOV.U32 R10, RZ, RZ, RZ ;  /* 0x000000ffff0a7224 */ /* 0x000fce00078e00ff */
.L_x_9:
[----:B0----5:R-:W-:Y:S01]  /*04f0*/  IADD3 R8, P0, PT, R6, R4, RZ ;  /* 0x0000000406087210 */ /* 0x021fe20007f1e0ff */
[----:B------:R-:W-:-:S03]  /*0500*/  VIADD R10, R10, 0x1 ;  /* 0x000000010a0a7836 */ /* 0x000fc60000000000 */
[C---:B------:R-:W-:Y:S01]  /*0510*/  LEA.HI.X.SX32 R9, R4.reuse, R7, 0x1, P0 ;  /* 0x0000000704097211 */ /* 0x040fe200000f0eff */
[----:B------:R-:W-:Y:S01]  /*0520*/  VIADD R4, R4, 0x1 ;  /* 0x0000000104047836 */ /* 0x000fe20000000000 */
[----:B------:R-:W-:-:S03]  /*0530*/  ISETP.GE.U32.AND P0, PT, R10, R13, PT ;  /* 0x0000000d0a00720c */ /* 0x000fc60003f06070 */
[----:B------:R1:W-:Y:S01]  /*0540*/  STG.E.U8 desc[UR4][R8.64], R11 ;  /* 0x0000000b08007986 */ /* 0x0003e2000c101104 */
[----:B------:R-:W-:-:S13]  /*0550*/  ISETP.LT.AND P1, PT, R4, R15, PT ;  /* 0x0000000f0400720c */ /* 0x000fda0003f21270 */
[----:B-1----:R-:W-:Y:S05]  /*0560*/  @!P0 BRA P1, `(.L_x_9) ;  /* 0xfffffffc00e08947 */ /* 0x002fea000083ffff */
.L_x_8:
[----:B------:R-:W-:Y:S05]  /*0570*/  BSYNC.RECONVERGENT B2 ;  /* 0x0000000000027941 */ /* 0x000fea0003800200 */
.L_x_7:
[----:B------:R-:W-:Y:S01]  /*0580*/  VIADD R5, R5, 0x3 ;  /* 0x0000000305057836 */ /* 0x000fe20000000000 */
[----:B------:R-:W-:Y:S06]  /*0590*/  BRA `(.L_x_10) ;  /* 0x0000000000147947 */ /* 0x000fec0003800000 */
.L_x_6:
[----:B-----5:R-:W-:Y:S01]  /*05a0*/  IADD3 R8, P0, PT, R6, R4, RZ ;  /* 0x0000000406087210 */ /* 0x020fe20007f1e0ff */
[----:B------:R-:W-:-:S03]  /*05b0*/  VIADD R5, R5, 0x1 ;  /* 0x0000000105057836 */ /* 0x000fc60000000000 */
[C---:B------:R-:W-:Y:S01]  /*05c0*/  LEA.HI.X.SX32 R9, R4.reuse, R7, 0x1, P0 ;  /* 0x0000000704097211 */ /* 0x040fe200000f0eff */
[----:B------:R-:W-:-:S04]  /*05d0*/  VIADD R4, R4, 0x1 ;  /* 0x0000000104047836 */ /* 0x000fc80000000000 */
[----:B------:R0:W-:Y:S04]  /*05e0*/  STG.E.U8 desc[UR4][R8.64], R11 ;  /* 0x0000000b08007986 */ /* 0x0001e8000c101104 */
.L_x_10:
[----:B------:R-:W-:Y:S05]  /*05f0*/  BSYNC.RECONVERGENT B1 ;  /* 0x0000000000017941 */ /* 0x000fea0003800200 */
.L_x_5:
[----:B------:R-:W1:Y:S01]  /*0600*/  LDCU UR6, c[0x0][0x3a0] ;  /* 0x00007400ff0677ac */ /* 0x000e620008000800 */
[----:B------:R-:W-:Y:S02]  /*0610*/  ISETP.GE.AND P0, PT, R5, R12, PT ;  /* 0x0000000c0500720c */ /* 0x000fe40003f06270 */
[----:B-1----:R-:W-:-:S13]  /*0620*/  ISETP.LT.AND P1, PT, R4, UR6, PT ;  /* 0x0000000604007c0c */ /* 0x002fda000bf21270 */
[----:B------:R-:W-:Y:S05]  /*0630*/  @!P0 BRA P1, `(.L_x_11) ;  /* 0xfffffffc006c8947 */ /* 0x000fea000083ffff */
.L_x_1:
[----:B------:R-:W-:Y:S05]  /*0640*/  BSYNC.RECONVERGENT B0 ;  /* 0x0000000000007941 */ /* 0x000fea0003800200 */
.L_x_0:
[----:B------:R-:W1:Y:S02]  /*0650*/  LDC.64 R2, c[0x0][0x398] ;  /* 0x0000e600ff027b82 */ /* 0x000e640000000a00 */
[----:B-1----:R-:W-:-:S05]  /*0660*/  IMAD.WIDE R2, R0, 0x4, R2 ;  /* 0x0000000400027825 */ /* 0x002fca00078e0202 */
[----:B------:R-:W-:Y:S01]  /*0670*/  STG.E desc[UR4][R2.64], R4 ;  /* 0x0000000402007986 */ /* 0x000fe2000c101904 */
[----:B------:R-:W-:Y:S05]  /*0680*/  EXIT ;  /* 0x000000000000794d */ /* 0x000fea0003800000 */
.L_x_12:
[----:B------:R-:W-:-:S00]  /*0690*/  BRA `(.L_x_12) ;  /* 0xfffffffc00fc7947 */ /* 0x000fc0000383ffff */
[----:B------:R-:W-:-:S00]  /*06a0*/  NOP ;  /* 0x0000000000007918 */ /* 0x000fc00000000000 */
        /* <DEDUP_REMOVED lines=13> */
.L_x_19:


//--------------------- .text._Z20zstd_compress_kernelPPKhPPhPKiPiii --------------------------
	.section	.text._Z20zstd_compress_kernelPPKhPPhPKiPiii,"ax",@progbits
	.align	128
        .global         _Z20zstd_compress_kernelPPKhPPhPKiPiii
        .type           _Z20zstd_compress_kernelPPKhPPhPKiPiii,@function
        .size           _Z20zstd_compress_kernelPPKhPPhPKiPiii,(.L_x_20 - _Z20zstd_compress_kernelPPKhPPhPKiPiii)
        .other          _Z20zstd_compress_kernelPPKhPPhPKiPiii,@"STO_CUDA_ENTRY STV_DEFAULT"
_Z20zstd_compress_kernelPPKhPPhPKiPiii:
.text._Z20zstd_compress_kernelPPKhPPhPKiPiii:
        /* <DEDUP_REMOVED lines=14> */
[----:B--2---:R-:W-:Y:S02]  /*00e0*/  ISETP.GT.U32.AND P0, PT, R11, 0x20000, PT ;  /* 0x000200000b00780c */ /* 0x004fe40003f04070 */
[----:B------:R-:W-:-:S04]  /*00f0*/  SHF.R.S32.HI R12, RZ, 0x1f, R11 ;  /* 0x0000001fff0c7819 */ /* 0x000fc8000001140b */
[----:B------:R-:W-:-:S13]  /*0100*/  ISETP.GT.AND.EX P0, PT, R12, RZ, PT, P0 ;  /* 0x000000ff0c00720c */ /* 0x000fda0003f04300 */
[----:B------:R-:W-:Y:S05]  /*0110*/  @P0 BRA `(.L_x_14) ;  /* 0x00000000009c0947 */ /* 0x000fea0003800000 */
[----:B------:R-:W0:Y:S08]  /*0120*/  LDC.64 R2, c[0x0][0x380] ;  /* 0x0000e000ff027b82 */ /* 0x000e300000000a00 */
[----:B------:R-:W1:Y:S01]  /*0130*/  LDC.64 R4, c[0x0][0x388] ;  /* 0x0000e200ff047b82 */ /* 0x000e620000000a00 */
[----:B0-----:R-:W-:-:S06]  /*0140*/  IMAD.WIDE R2, R0, 0x8, R2 ;  /* 0x0000000800027825 */ /* 0x001fcc00078e0202 */
[----:B------:R-:W5:Y:S01]  /*0150*/  LDG.E.64 R2, desc[UR4][R2.64] ;  /* 0x0000000402027981 */ /* 0x000f62000c1e1b00 */
[----:B-1----:R-:W-:-:S06]  /*0160*/  IMAD.WIDE R4, R0, 0x8, R4 ;  /* 0x0000000800047825 */ /* 0x002fcc00078e0204 */
[----:B------:R-:W5:Y:S01]  /*0170*/  LDG.E.64 R4, desc[UR4][R4.64] ;  /* 0x0000000404047981 */ /* 0x000f62000c1e1b00 */
[----:B------:R-:W-:-:S13]  /*0180*/  ISETP.GE.AND P0, PT, R11, 0x1, PT ;  /* 0x000000010b00780c */ /* 0x000fda0003f06270 */
[----:B------:R-:W-:Y:S05]  /*0190*/  @!P0 BRA `(.L_x_15) ;  /* 0x0000000000048947 */ /* 0x000fea0003800000 */
[----:B------:R-:W-:Y:S05]  /*01a0*/  BPT.TRAP 0x1 ;  /* 0x000000040000795c */ /* 0x000fea0000300000 */
.L_x_15:
[----:B------:R-:W0:Y:S01]  /*01b0*/  LDCU UR6, c[0x0][0x3a0] ;  /* 0x00007400ff0677ac */ /* 0x000e220008000800 */
[----:B------:R-:W-:Y:S02]  /*01c0*/  VIADD R10, R11, 0x4 ;  /* 0x000000040b0a7836 */ /* 0x000fe40000000000 */
[----:B------:R-:W-:-:S03]  /*01d0*/  IMAD.MOV.U32 R7, RZ, RZ, RZ ;  /* 0x000000ffff077224 */ /* 0x000fc600078e00ff */
[----:B0-----:R-:W-:-:S13]  /*01e0*/  ISETP.GT.AND P0, PT, R10, UR6, PT ;  /* 0x000000060a007c0c */ /* 0x001fda000bf04270 */
[----:B------:R-:W-:Y:S05]  /*01f0*/  @P0 BRA `(.L_x_14) ;  /* 0x0000000000640947 */ /* 0x000fea0003800000 */
[--C-:B------:R-:W-:Y:S01]  /*0200*/  SHF.R.U32.HI R9, RZ, 0x8, R11.reuse ;  /* 0x00000008ff097819 */ /* 0x100fe2000001160b */
[----:B-----5:R0:W-:Y:S01]  /*0210*/  STG.E.U8 desc[UR4][R4.64], RZ ;  /* 0x000000ff04007986 */ /* 0x0201e2000c101104 */
[----:B------:R-:W-:Y:S01]  /*0220*/  SHF.R.U32.HI R13, RZ, 0x10, R11 ;  /* 0x00000010ff0d7819 */ /* 0x000fe2000001160b */
[----:B------:R-:W-:Y:S01]  /*0230*/  IMAD.MOV.U32 R7, RZ, RZ, R10 ;  /* 0x000000ffff077224 */ /* 0x000fe200078e000a */
[----:B------:R-:W-:Y:S01]  /*0240*/  ISETP.NE.AND P0, PT, R11, RZ, PT ;  /* 0x000000ff0b00720c */ /* 0x000fe20003f05270 */
[----:B------:R0:W-:Y:S04]  /*0250*/  STG.E.U8 desc[UR4][R4.64+0x2], R9 ;  /* 0x0000020904007986 */ /* 0x0001e8000c101104 */
[----:B------:R0:W-:Y:S04]  /*0260*/  STG.E.U8 desc[UR4][R4.64+0x3], R13 ;  /* 0x0000030d04007986 */ /* 0x0001e8000c101104 */
[----:B------:R0:W-:Y:S04]  /*0270*/  STG.E.U8 desc[UR4][R4.64+0x1], R11 ;  /* 0x0000010b04007986 */ /* 0x0001e8000c101104 */
[----:B------:R-:W-:Y:S05]  /*0280*/  @!P0 BRA `(.L_x_14) ;  /* 0x0000000000408947 */ /* 0x000fea0003800000 */
[----:B------:R-:W-:Y:S01]  /*0290*/  HFMA2 R15, -RZ, RZ, 0, 0 ;  /* 0x00000000ff0f7431 */ /* 0x000fe200000001ff */
[----:B------:R-:W-:Y:S01]  /*02a0*/  BSSY.RECONVERGENT B1, `(.L_x_16) ;  /* 0x000000d000017945 */ /* 0x000fe20003800200 */
[----:B0-----:R-:W-:-:S07]  /*02b0*/  IMAD.MOV.U32 R13, RZ, RZ, RZ ;  /* 0x000000ffff0d7224 */ /* 0x001fce00078e00ff */
.L_x_17:
[----:B------:R-:W-:-:S05]  /*02c0*/  IADD3 R6, P0, PT, R2, R13, RZ ;  /* 0x0000000d02067210 */ /* 0x000fca0007f1e0ff */
[----:B0-----:R-:W-:-:S06]  /*02d0*/  IMAD.X R7, R3, 0x1, R15, P0 ;  /* 0x0000000103077824 */ /* 0x001fcc00000e060f */
[----:B------:R-:W2:Y:S01]  /*02e0*/  LDG.E.U8 R7, desc[UR4][R6.64] ;  /* 0x0000000406077981 */ /* 0x000ea2000c1e1100 */
[----:B------:R-:W-:-:S05]  /*02f0*/  IADD3 R8, P0, PT, R4, R13, RZ ;  /* 0x0000000d04087210 */ /* 0x000fca0007f1e0ff */
[----:B------:R-:W-:Y:S01]  /*0300*/  IMAD.X R9, R5, 0x1, R15, P0 ;  /* 0x0000000105097824 */ /* 0x000fe200000e060f */
[----:B------:R-:W-:-:S04]  /*0310*/  IADD3 R13, P0, PT, R13, 0x1, RZ ;  /* 0x000000010d0d7810 */ /* 0x000fc80007f1e0ff */
[----:B------:R-:W-:Y:S02]  /*0320*/  IADD3.X R15, PT, PT, RZ, R15, RZ, P0, !PT ;  /* 0x0000000fff0f7210 */ /* 0x000fe400007fe4ff */
[----:B------:R-:W-:-:S04]  /*0330*/  ISETP.GE.U32.AND P0, PT, R13, R11, PT ;  /* 0x0000000b0d00720c */ /* 0x000fc80003f06070 */
[----:B------:R-:W-:Y:S01]  /*0340*/  ISETP.GE.U32.AND.EX P0, PT, R15, R12, PT, P0 ;  /* 0x0000000c0f00720c */ /* 0x000fe20003f06100 */
[----:B--2---:R0:W-:-:S12]  /*0350*/  STG.E.U8 desc[UR4][R8.64+0x4], R7 ;  /* 0x0000040708007986 */ /* 0x0041d8000c101104 */
[----:B------:R-:W-:Y:S05]  /*0360*/  @!P0 BRA `(.L_x_17) ;  /* 0xfffffffc00d48947 */ /* 0x000fea000383ffff */
[----:B------:R-:W-:Y:S05]  /*0370*/  BSYNC.RECONVERGENT B1 ;  /* 0x0000000000017941 */ /* 0x000fea0003800200 */
.L_x_16:
[----:B0-----:R-:W-:-:S07]  /*0380*/  IMAD.MOV.U32 R7, RZ, RZ, R10 ;  /* 0x000000ffff077224 */ /* 0x001fce00078e000a */
.L_x_14:
[----:B------:R-:W-:Y:S05]  /*0390*/  BSYNC.RECONVERGENT B0 ;  /* 0x0000000000007941 */ /* 0x000fea0003800200 */
.L_x_13:
[----:B-----5:R-:W1:Y:S02]  /*03a0*/  LDC.64 R2, c[0x0][0x398] ;  /* 0x0000e600ff027b82 */ /* 0x020e640000000a00 */
[----:B-1----:R-:W-:-:S05]  /*03b0*/  IMAD.WIDE R2, R0, 0x4, R2 ;  /* 0x0000000400027825 */ /* 0x002fca00078e0202 */
[----:B------:R-:W-:Y:S01]  /*03c0*/  STG.E desc[UR4][R2.64], R7 ;  /* 0x0000000702007986 */ /* 0x000fe2000c101904 */
[----:B------:R-:W-:Y:S05]  /*03d0*/  EXIT ;  /* 0x000000000000794d */ /* 0x000fea0003800000 */
.L_x_18:
        /* <DEDUP_REMOVED lines=10> */
.L_x_20:


//--------------------- .nv.shared.reserved.0     --------------------------
	.section	.nv.shared.reserved.0,"aw",@nobits
	.weak		__nv_reservedSMEM_offset_0_alias
	.size		__nv_reservedSMEM_offset_0_alias, 0, 64
	.other		__nv_reservedSMEM_offset_0_alias,@"STO_CUDA_RESERVED_SHARED STV_DEFAULT"
__nv_reservedSMEM_offset_0_alias:
	.zero		0
	.zero		64


//--------------------- .nv.constant0._Z22zstd_decompress_kernelPPKhPPhPKiPiii --------------------------
	.section	.nv.constant0._Z22zstd_decompress_kernelPPKhPPhPKiPiii,"a",@progbits
	.sectionflags	@""
	.align	4
.nv.constant0._Z22zstd_decompress_kernelPPKhPPhPKiPiii:
	.zero		936


//--------------------- .nv.constant0._Z20zstd_compress_kernelPPKhPPhPKiPiii --------------------------
	.section	.nv.constant0._Z20zstd_compress_kernelPPKhPPhPKiPiii,"a",@progbits
	.sectionflags	@""
	.align	4
.nv.constant0._Z20zstd_compress_kernelPPKhPPhPKiPiii:
	.zero		936


//--------------------- SYMBOLS --------------------------

	.type		.nv.reservedSmem.offset0,@object
	.size		.nv.reservedSmem.offset0,0x4
